//
// Generated by NVIDIA NVVM Compiler
//
// Compiler Build ID: CL-36424714
// Cuda compilation tools, release 13.0, V13.0.88
// Based on NVVM 20.0.0
//

.version 9.0
.target sm_100
.address_size 64

	// .globl	_Z20use_local_memory_GPUf
// _ZZ21use_shared_memory_GPUPfE6sh_arr has been demoted

.visible .entry _Z20use_local_memory_GPUf(
	.param .f32 _Z20use_local_memory_GPUf_param_0
)
{


	ret;

}
	// .globl	_Z21use_global_memory_GPUPf
.visible .entry _Z21use_global_memory_GPUPf(
	.param .u64 .ptr .align 1 _Z21use_global_memory_GPUPf_param_0
)
{
	.reg .b32 	%r<3>;
	.reg .b32 	%f<2>;
	.reg .b64 	%rd<5>;

	ld.param.u64 	%rd1, [_Z21use_global_memory_GPUPf_param_0];
	cvta.to.global.u64 	%rd2, %rd1;
	mov.u32 	%r1, %tid.x;
	shl.b32 	%r2, %r1, 1;
	cvt.rn.f32.u32 	%f1, %r2;
	mul.wide.u32 	%rd3, %r1, 4;
	add.s64 	%rd4, %rd2, %rd3;
	st.global.f32 	[%rd4], %f1;
	ret;

}
	// .globl	_Z21use_shared_memory_GPUPf
.visible .entry _Z21use_shared_memory_GPUPf(
	.param .u64 .ptr .align 1 _Z21use_shared_memory_GPUPf_param_0
)
{
	.reg .pred 	%p<11>;
	.reg .b32 	%r<45>;
	.reg .b32 	%f<87>;
	.reg .b64 	%rd<5>;
	// demoted variable
	.shared .align 4 .b8 _ZZ21use_shared_memory_GPUPfE6sh_arr[512];
	ld.param.u64 	%rd2, [_Z21use_shared_memory_GPUPf_param_0];
	cvta.to.global.u64 	%rd3, %rd2;
	mov.u32 	%r1, %tid.x;
	mul.wide.u32 	%rd4, %r1, 4;
	add.s64 	%rd1, %rd3, %rd4;
	ld.global.f32 	%f16, [%rd1];
	shl.b32 	%r23, %r1, 2;
	mov.u32 	%r24, _ZZ21use_shared_memory_GPUPfE6sh_arr;
	add.s32 	%r2, %r24, %r23;
	st.shared.f32 	[%r2], %f16;
	bar.sync 	0;
	setp.eq.s32 	%p1, %r1, 0;
	mov.f32 	%f86, 0f00000000;
	@%p1 bra 	$L__BB2_13;
	and.b32  	%r3, %r1, 15;
	setp.lt.u32 	%p2, %r1, 16;
	mov.f32 	%f86, 0f00000000;
	mov.b32 	%r41, 0;
	@%p2 bra 	$L__BB2_4;
	and.b32  	%r41, %r1, 1008;
	add.s32 	%r38, %r24, 32;
	neg.s32 	%r39, %r41;
	mov.f32 	%f86, 0f00000000;
$L__BB2_3:
	.pragma "nounroll";
	ld.shared.f32 	%f20, [%r38+-32];
	add.f32 	%f21, %f86, %f20;
	ld.shared.f32 	%f22, [%r38+-28];
	add.f32 	%f23, %f21, %f22;
	ld.shared.f32 	%f24, [%r38+-24];
	add.f32 	%f25, %f23, %f24;
	ld.shared.f32 	%f26, [%r38+-20];
	add.f32 	%f27, %f25, %f26;
	ld.shared.f32 	%f28, [%r38+-16];
	add.f32 	%f29, %f27, %f28;
	ld.shared.f32 	%f30, [%r38+-12];
	add.f32 	%f31, %f29, %f30;
	ld.shared.f32 	%f32, [%r38+-8];
	add.f32 	%f33, %f31, %f32;
	ld.shared.f32 	%f34, [%r38+-4];
	add.f32 	%f35, %f33, %f34;
	ld.shared.f32 	%f36, [%r38];
	add.f32 	%f37, %f35, %f36;
	ld.shared.f32 	%f38, [%r38+4];
	add.f32 	%f39, %f37, %f38;
	ld.shared.f32 	%f40, [%r38+8];
	add.f32 	%f41, %f39, %f40;
	ld.shared.f32 	%f42, [%r38+12];
	add.f32 	%f43, %f41, %f42;
	ld.shared.f32 	%f44, [%r38+16];
	add.f32 	%f45, %f43, %f44;
	ld.shared.f32 	%f46, [%r38+20];
	add.f32 	%f47, %f45, %f46;
	ld.shared.f32 	%f48, [%r38+24];
	add.f32 	%f49, %f47, %f48;
	ld.shared.f32 	%f50, [%r38+28];
	add.f32 	%f86, %f49, %f50;
	add.s32 	%r39, %r39, 16;
	add.s32 	%r38, %r38, 64;
	setp.ne.s32 	%p3, %r39, 0;
	@%p3 bra 	$L__BB2_3;
$L__BB2_4:
	setp.eq.s32 	%p4, %r3, 0;
	@%p4 bra 	$L__BB2_13;
	and.b32  	%r11, %r1, 7;
	setp.lt.u32 	%p5, %r3, 8;
	@%p5 bra 	$L__BB2_7;
	shl.b32 	%r28, %r41, 2;
	add.s32 	%r30, %r24, %r28;
	ld.shared.f32 	%f52, [%r30];
	add.f32 	%f53, %f86, %f52;
	ld.shared.f32 	%f54, [%r30+4];
	add.f32 	%f55, %f53, %f54;
	ld.shared.f32 	%f56, [%r30+8];
	add.f32 	%f57, %f55, %f56;
	ld.shared.f32 	%f58, [%r30+12];
	add.f32 	%f59, %f57, %f58;
	ld.shared.f32 	%f60, [%r30+16];
	add.f32 	%f61, %f59, %f60;
	ld.shared.f32 	%f62, [%r30+20];
	add.f32 	%f63, %f61, %f62;
	ld.shared.f32 	%f64, [%r30+24];
	add.f32 	%f65, %f63, %f64;
	ld.shared.f32 	%f66, [%r30+28];
	add.f32 	%f86, %f65, %f66;
	add.s32 	%r41, %r41, 8;
$L__BB2_7:
	setp.eq.s32 	%p6, %r11, 0;
	@%p6 bra 	$L__BB2_13;
	and.b32  	%r14, %r1, 3;
	setp.lt.u32 	%p7, %r11, 4;
	@%p7 bra 	$L__BB2_10;
	shl.b32 	%r31, %r41, 2;
	add.s32 	%r33, %r24, %r31;
	ld.shared.f32 	%f68, [%r33];
	add.f32 	%f69, %f86, %f68;
	ld.shared.f32 	%f70, [%r33+4];
	add.f32 	%f71, %f69, %f70;
	ld.shared.f32 	%f72, [%r33+8];
	add.f32 	%f73, %f71, %f72;
	ld.shared.f32 	%f74, [%r33+12];
	add.f32 	%f86, %f73, %f74;
	add.s32 	%r41, %r41, 4;
$L__BB2_10:
	setp.eq.s32 	%p8, %r14, 0;
	@%p8 bra 	$L__BB2_13;
	shl.b32 	%r34, %r41, 2;
	add.s32 	%r44, %r24, %r34;
	neg.s32 	%r43, %r14;
$L__BB2_12:
	.pragma "nounroll";
	ld.shared.f32 	%f75, [%r44];
	add.f32 	%f86, %f86, %f75;
	add.s32 	%r44, %r44, 4;
	add.s32 	%r43, %r43, 1;
	setp.ne.s32 	%p9, %r43, 0;
	@%p9 bra 	$L__BB2_12;
$L__BB2_13:
	add.s32 	%r36, %r1, 1;
	cvt.rn.f32.u32 	%f76, %r36;
	div.rn.f32 	%f14, %f86, %f76;
	ld.global.f32 	%f77, [%rd1];
	setp.leu.f32 	%p10, %f77, %f14;
	@%p10 bra 	$L__BB2_15;
	st.global.f32 	[%rd1], %f14;
$L__BB2_15:
	mov.b32 	%r37, 1078523331;
	st.shared.u32 	[%r2], %r37;
	ret;

}


// ===== COMPILED SASS (sm_100) =====

	.target	sm_100

	.elftype	@"ET_EXEC"


//--------------------- .note.nv.tkinfo           --------------------------
	.section	.note.nv.tkinfo,"",@"SHT_NOTE"
	.sectionflags	@"SHF_NOTE_NV_TKINFO"
	.tkinfo
        /*0018*/ 	.word	0x00000002
        /*0030*/ 	.string	""
        /*0030*/ 	.string	"ptxas"
        /*0030*/ 	.string	"Cuda compilation tools, release 13.0, V13.0.88"
        /*0030*/ 	.string	"Build cuda_13.0.r13.0/compiler.36424714_0"
        /*0030*/ 	.string	"-arch sm_100 -m 64 "



//--------------------- .note.nv.cuinfo           --------------------------
	.section	.note.nv.cuinfo,"",@"SHT_NOTE"
	.sectionflags	@"SHF_NOTE_NV_CUINFO"
        /*0018*/ 	.short	0x0002
        /*001a*/ 	.short	0x0064
        /*001c*/ 	.short	0x0082
	.zero		2


//--------------------- .nv.info                  --------------------------
	.section	.nv.info,"",@"SHT_CUDA_INFO"
	.align	4


	//----- nvinfo : EIATTR_REGCOUNT
	.align		4
        /*0000*/ 	.byte	0x04, 0x2f
        /*0002*/ 	.short	(.L_1 - .L_0)
	.align		4
.L_0:
        /*0004*/ 	.word	index@(_Z20use_local_memory_GPUf)
        /*0008*/ 	.word	0x00000004


	//----- nvinfo : EIATTR_FRAME_SIZE
	.align		4
.L_1:
        /*000c*/ 	.byte	0x04, 0x11
        /*000e*/ 	.short	(.L_3 - .L_2)
	.align		4
.L_2:
        /*0010*/ 	.word	index@(_Z20use_local_memory_GPUf)
        /*0014*/ 	.word	0x00000000


	//----- nvinfo : EIATTR_REGCOUNT
	.align		4
.L_3:
        /*0018*/ 	.byte	0x04, 0x2f
        /*001a*/ 	.short	(.L_5 - .L_4)
	.align		4
.L_4:
        /*001c*/ 	.word	index@(_Z21use_global_memory_GPUPf)
        /*0020*/ 	.word	0x00000008


	//----- nvinfo : EIATTR_FRAME_SIZE
	.align		4
.L_5:
        /*0024*/ 	.byte	0x04, 0x11
        /*0026*/ 	.short	(.L_7 - .L_6)
	.align		4
.L_6:
        /*0028*/ 	.word	index@(_Z21use_global_memory_GPUPf)
        /*002c*/ 	.word	0x00000000


	//----- nvinfo : EIATTR_REGCOUNT
	.align		4
.L_7:
        /*0030*/ 	.byte	0x04, 0x2f
        /*0032*/ 	.short	(.L_9 - .L_8)
	.align		4
.L_8:
        /*0034*/ 	.word	index@(_Z21use_shared_memory_GPUPf)
        /*0038*/ 	.word	0x0000001b


	//----- nvinfo : EIATTR_FRAME_SIZE
	.align		4
.L_9:
        /*003c*/ 	.byte	0x04, 0x11
        /*003e*/ 	.short	(.L_11 - .L_10)
	.align		4
.L_10:
        /*0040*/ 	.word	index@($__internal_0_$__cuda_sm3x_div_rn_noftz_f32_slowpath)
        /*0044*/ 	.word	0x00000000


	//----- nvinfo : EIATTR_FRAME_SIZE
	.align		4
.L_11:
        /*0048*/ 	.byte	0x04, 0x11
        /*004a*/ 	.short	(.L_13 - .L_12)
	.align		4
.L_12:
        /*004c*/ 	.word	index@(_Z21use_shared_memory_GPUPf)
        /*0050*/ 	.word	0x00000000


	//----- nvinfo : EIATTR_MIN_STACK_SIZE
	.align		4
.L_13:
        /*0054*/ 	.byte	0x04, 0x12
        /*0056*/ 	.short	(.L_15 - .L_14)
	.align		4
.L_14:
        /*0058*/ 	.word	index@(_Z21use_shared_memory_GPUPf)
        /*005c*/ 	.word	0x00000000


	//----- nvinfo : EIATTR_MIN_STACK_SIZE
	.align		4
.L_15:
        /*0060*/ 	.byte	0x04, 0x12
        /*0062*/ 	.short	(.L_17 - .L_16)
	.align		4
.L_16:
        /*0064*/ 	.word	index@(_Z21use_global_memory_GPUPf)
        /*0068*/ 	.word	0x00000000


	//----- nvinfo : EIATTR_MIN_STACK_SIZE
	.align		4
.L_17:
        /*006c*/ 	.byte	0x04, 0x12
        /*006e*/ 	.short	(.L_19 - .L_18)
	.align		4
.L_18:
        /*0070*/ 	.word	index@(_Z20use_local_memory_GPUf)
        /*0074*/ 	.word	0x00000000
.L_19:


//--------------------- .nv.compat                --------------------------
	.section	.nv.compat,"",@"SHT_CUDA_COMPAT_INFO"
	.align	4
        /*0000*/ 	.byte	0x02, 0x09, 0x00, 0x00, 0x02, 0x02, 0x01, 0x00, 0x02, 0x05, 0x05, 0x00, 0x03, 0x07, 0x01, 0x01
        /*0010*/ 	.byte	0x02, 0x03, 0x00, 0x00, 0x02, 0x06, 0x01, 0x00, 0x04, 0x0b, 0x08, 0x00, 0x01, 0x00, 0x00, 0x00
        /*0020*/ 	.byte	0x00, 0x00, 0x00, 0x00


//--------------------- .nv.info._Z21use_shared_memory_GPUPf --------------------------
	.section	.nv.info._Z21use_shared_memory_GPUPf,"",@"SHT_CUDA_INFO"
	.sectionflags	@""
	.align	4


	//----- nvinfo : EIATTR_CUDA_API_VERSION
	.align		4
        /*0000*/ 	.byte	0x04, 0x37
        /*0002*/ 	.short	(.L_21 - .L_20)
.L_20:
        /*0004*/ 	.word	0x00000082


	//----- nvinfo : EIATTR_KPARAM_INFO
	.align		4
.L_21:
        /*0008*/ 	.byte	0x04, 0x17
        /*000a*/ 	.short	(.L_23 - .L_22)
.L_22:
        /*000c*/ 	.word	0x00000000
        /*0010*/ 	.short	0x0000
        /*0012*/ 	.short	0x0000
        /*0014*/ 	.byte	0x00, 0xf5, 0x21, 0x00


	//----- nvinfo : EIATTR_SPARSE_MMA_MASK
	.align		4
.L_23:
        /*0018*/ 	.byte	0x03, 0x50
        /*001a*/ 	.short	0x0000


	//----- nvinfo : EIATTR_MAXREG_COUNT
	.align		4
        /*001c*/ 	.byte	0x03, 0x1b
        /*001e*/ 	.short	0x00ff


	//----- nvinfo : EIATTR_NUM_BARRIERS
	.align		4
        /*0020*/ 	.byte	0x02, 0x4c
        /*0022*/ 	.byte	0x01
	.zero		1


	//----- nvinfo : EIATTR_MERCURY_ISA_VERSION
	.align		4
        /*0024*/ 	.byte	0x03, 0x5f
        /*0026*/ 	.short	0x0101


	//----- nvinfo : EIATTR_VRC_CTA_INIT_COUNT
	.align		4
        /*0028*/ 	.byte	0x02, 0x4a
	.zero		1
	.zero		1


	//----- nvinfo : EIATTR_EXIT_INSTR_OFFSETS
	.align		4
        /*002c*/ 	.byte	0x04, 0x1c
        /*002e*/ 	.short	(.L_25 - .L_24)


	//   ....[0]....
.L_24:
        /*0030*/ 	.word	0x00000720


	//----- nvinfo : EIATTR_CRS_STACK_SIZE
	.align		4
.L_25:
        /*0034*/ 	.byte	0x04, 0x1e
        /*0036*/ 	.short	(.L_27 - .L_26)
.L_26:
        /*0038*/ 	.word	0x00000000


	//----- nvinfo : EIATTR_CBANK_PARAM_SIZE
	.align		4
.L_27:
        /*003c*/ 	.byte	0x03, 0x19
        /*003e*/ 	.short	0x0008


	//----- nvinfo : EIATTR_PARAM_CBANK
	.align		4
        /*0040*/ 	.byte	0x04, 0x0a
        /*0042*/ 	.short	(.L_29 - .L_28)
	.align		4
.L_28:
        /*0044*/ 	.word	index@(.nv.constant0._Z21use_shared_memory_GPUPf)
        /*0048*/ 	.short	0x0380
        /*004a*/ 	.short	0x0008


	//----- nvinfo : EIATTR_SW_WAR
	.align		4
.L_29:
        /*004c*/ 	.byte	0x04, 0x36
        /*004e*/ 	.short	(.L_31 - .L_30)
.L_30:
        /*0050*/ 	.word	0x00000008
.L_31:


//--------------------- .nv.info._Z21use_global_memory_GPUPf --------------------------
	.section	.nv.info._Z21use_global_memory_GPUPf,"",@"SHT_CUDA_INFO"
	.sectionflags	@""
	.align	4


	//----- nvinfo : EIATTR_CUDA_API_VERSION
	.align		4
        /*0000*/ 	.byte	0x04, 0x37
        /*0002*/ 	.short	(.L_33 - .L_32)
.L_32:
        /*0004*/ 	.word	0x00000082


	//----- nvinfo : EIATTR_KPARAM_INFO
	.align		4
.L_33:
        /*0008*/ 	.byte	0x04, 0x17
        /*000a*/ 	.short	(.L_35 - .L_34)
.L_34:
        /*000c*/ 	.word	0x00000000
        /*0010*/ 	.short	0x0000
        /*0012*/ 	.short	0x0000
        /*0014*/ 	.byte	0x00, 0xf5, 0x21, 0x00


	//----- nvinfo : EIATTR_SPARSE_MMA_MASK
	.align		4
.L_35:
        /*0018*/ 	.byte	0x03, 0x50
        /*001a*/ 	.short	0x0000


	//----- nvinfo : EIATTR_MAXREG_COUNT
	.align		4
        /*001c*/ 	.byte	0x03, 0x1b
        /*001e*/ 	.short	0x00ff


	//----- nvinfo : EIATTR_MERCURY_ISA_VERSION
	.align		4
        /*0020*/ 	.byte	0x03, 0x5f
        /*0022*/ 	.short	0x0101


	//----- nvinfo : EIATTR_VRC_CTA_INIT_COUNT
	.align		4
        /*0024*/ 	.byte	0x02, 0x4a
	.zero		1
	.zero		1


	//----- nvinfo : EIATTR_EXIT_INSTR_OFFSETS
	.align		4
        /*0028*/ 	.byte	0x04, 0x1c
        /*002a*/ 	.short	(.L_37 - .L_36)


	//   ....[0]....
.L_36:
        /*002c*/ 	.word	0x00000080


	//----- nvinfo : EIATTR_CBANK_PARAM_SIZE
	.align		4
.L_37:
        /*0030*/ 	.byte	0x03, 0x19
        /*0032*/ 	.short	0x0008


	//----- nvinfo : EIATTR_PARAM_CBANK
	.align		4
        /*0034*/ 	.byte	0x04, 0x0a
        /*0036*/ 	.short	(.L_39 - .L_38)
	.align		4
.L_38:
        /*0038*/ 	.word	index@(.nv.constant0._Z21use_global_memory_GPUPf)
        /*003c*/ 	.short	0x0380
        /*003e*/ 	.short	0x0008


	//----- nvinfo : EIATTR_SW_WAR
	.align		4
.L_39:
        /*0040*/ 	.byte	0x04, 0x36
        /*0042*/ 	.short	(.L_41 - .L_40)
.L_40:
        /*0044*/ 	.word	0x00000008
.L_41:


//--------------------- .nv.info._Z20use_local_memory_GPUf --------------------------
	.section	.nv.info._Z20use_local_memory_GPUf,"",@"SHT_CUDA_INFO"
	.sectionflags	@""
	.align	4


	//----- nvinfo : EIATTR_CUDA_API_VERSION
	.align		4
        /*0000*/ 	.byte	0x04, 0x37
        /*0002*/ 	.short	(.L_43 - .L_42)
.L_42:
        /*0004*/ 	.word	0x00000082


	//----- nvinfo : EIATTR_KPARAM_INFO
	.align		4
.L_43:
        /*0008*/ 	.byte	0x04, 0x17
        /*000a*/ 	.short	(.L_45 - .L_44)
.L_44:
        /*000c*/ 	.word	0x00000000
        /*0010*/ 	.short	0x0000
        /*0012*/ 	.short	0x0000
        /*0014*/ 	.byte	0x00, 0xf0, 0x11, 0x00


	//----- nvinfo : EIATTR_SPARSE_MMA_MASK
	.align		4
.L_45:
        /*0018*/ 	.byte	0x03, 0x50
        /*001a*/ 	.short	0x0000


	//----- nvinfo : EIATTR_MAXREG_COUNT
	.align		4
        /*001c*/ 	.byte	0x03, 0x1b
        /*001e*/ 	.short	0x00ff


	//----- nvinfo : EIATTR_MERCURY_ISA_VERSION
	.align		4
        /*0020*/ 	.byte	0x03, 0x5f
        /*0022*/ 	.short	0x0101


	//----- nvinfo : EIATTR_VRC_CTA_INIT_COUNT
	.align		4
        /*0024*/ 	.byte	0x02, 0x4a
	.zero		1
	.zero		1


	//----- nvinfo : EIATTR_EXIT_INSTR_OFFSETS
	.align		4
        /*0028*/ 	.byte	0x04, 0x1c
        /*002a*/ 	.short	(.L_47 - .L_46)


	//   ....[0]....
.L_46:
        /*002c*/ 	.word	0x00000010


	//----- nvinfo : EIATTR_CBANK_PARAM_SIZE
	.align		4
.L_47:
        /*0030*/ 	.byte	0x03, 0x19
        /*0032*/ 	.short	0x0004


	//----- nvinfo : EIATTR_PARAM_CBANK
	.align		4
        /*0034*/ 	.byte	0x04, 0x0a
        /*0036*/ 	.short	(.L_49 - .L_48)
	.align		4
.L_48:
        /*0038*/ 	.word	index@(.nv.constant0._Z20use_local_memory_GPUf)
        /*003c*/ 	.short	0x0380
        /*003e*/ 	.short	0x0004


	//----- nvinfo : EIATTR_SW_WAR
	.align		4
.L_49:
        /*0040*/ 	.byte	0x04, 0x36
        /*0042*/ 	.short	(.L_51 - .L_50)
.L_50:
        /*0044*/ 	.word	0x00000008
.L_51:


//--------------------- .nv.callgraph             --------------------------
	.section	.nv.callgraph,"",@"SHT_CUDA_CALLGRAPH"
	.align	4
	.sectionentsize	8
	.align		4
        /*0000*/ 	.word	0x00000000
	.align		4
        /*0004*/ 	.word	0xffffffff
	.align		4
        /*0008*/ 	.word	0x00000000
	.align		4
        /*000c*/ 	.word	0xfffffffe
	.align		4
        /*0010*/ 	.word	0x00000000
	.align		4
        /*0014*/ 	.word	0xfffffffd
	.align		4
        /*0018*/ 	.word	0x00000000
	.align		4
        /*001c*/ 	.word	0xfffffffc


//--------------------- .text._Z21use_shared_memory_GPUPf --------------------------
	.section	.text._Z21use_shared_memory_GPUPf,"ax",@progbits
	.align	128
        .global         _Z21use_shared_memory_GPUPf
        .type           _Z21use_shared_memory_GPUPf,@function
        .size           _Z21use_shared_memory_GPUPf,(.L_x_24 - _Z21use_shared_memory_GPUPf)
        .other          _Z21use_shared_memory_GPUPf,@"STO_CUDA_ENTRY STV_DEFAULT"
_Z21use_shared_memory_GPUPf:
.text._Z21use_shared_memory_GPUPf:
[----:B------:R-:W-:Y:S01]  /*0000*/  LDC R1, c[0x0][0x37c] ;  /* 0x0000df00ff017b82 */ /* 0x000fe20000000800 */
[----:B------:R-:W0:Y:S07]  /*0010*/  S2R R0, SR_TID.X ;  /* 0x0000000000007919 */ /* 0x000e2e0000002100 */
[----:B------:R-:W0:Y:S01]  /*0020*/  LDC.64 R4, c[0x0][0x380] ;  /* 0x0000e000ff047b82 */ /* 0x000e220000000a00 */
[----:B------:R-:W1:Y:S01]  /*0030*/  LDCU.64 UR6, c[0x0][0x358] ;  /* 0x00006b00ff0677ac */ /* 0x000e620008000a00 */
[----:B0-----:R-:W-:-:S05]  /*0040*/  IMAD.WIDE.U32 R4, R0, 0x4, R4 ;  /* 0x0000000400047825 */ /* 0x001fca00078e0004 */
[----:B-1----:R-:W2:Y:S01]  /*0050*/  LDG.E R3, desc[UR6][R4.64] ;  /* 0x0000000604037981 */ /* 0x002ea2000c1e1900 */
[----:B------:R-:W0:Y:S01]  /*0060*/  S2UR UR5, SR_CgaCtaId ;  /* 0x00000000000579c3 */ /* 0x000e220000008800 */
[----:B------:R-:W-:Y:S01]  /*0070*/  UMOV UR4, 0x400 ;  /* 0x0000040000047882 */ /* 0x000fe20000000000 */
[----:B------:R-:W-:Y:S01]  /*0080*/  ISETP.NE.AND P0, PT, R0, RZ, PT ;  /* 0x000000ff0000720c */ /* 0x000fe20003f05270 */
[----:B------:R-:W-:Y:S01]  /*0090*/  BSSY.RECONVERGENT B0, `(.L_x_0) ;  /* 0x0000053000007945 */ /* 0x000fe20003800200 */
[----:B------:R-:W-:Y:S01]  /*00a0*/  IMAD.MOV.U32 R23, RZ, RZ, RZ ;  /* 0x000000ffff177224 */ /* 0x000fe200078e00ff */
[----:B0-----:R-:W-:-:S06]  /*00b0*/  ULEA UR4, UR5, UR4, 0x18 ;  /* 0x0000000405047291 */ /* 0x001fcc000f8ec0ff */
[----:B------:R-:W-:-:S05]  /*00c0*/  LEA R2, R0, UR4, 0x2 ;  /* 0x0000000400027c11 */ /* 0x000fca000f8e10ff */
[----:B--2---:R0:W-:Y:S01]  /*00d0*/  STS [R2], R3 ;  /* 0x0000000302007388 */ /* 0x0041e20000000800 */
[----:B------:R-:W-:Y:S06]  /*00e0*/  BAR.SYNC.DEFER_BLOCKING 0x0 ;  /* 0x0000000000007b1d */ /* 0x000fec0000010000 */
[----:B------:R-:W-:Y:S05]  /*00f0*/  @!P0 BRA `(.L_x_1) ;  /* 0x0000000400308947 */ /* 0x000fea0003800000 */
[C---:B------:R-:W-:Y:S01]  /*0100*/  ISETP.GE.U32.AND P0, PT, R0.reuse, 0x10, PT ;  /* 0x000000100000780c */ /* 0x040fe20003f06070 */
[----:B------:R-:W-:Y:S01]  /*0110*/  BSSY.RECONVERGENT B1, `(.L_x_2) ;  /* 0x0000023000017945 */ /* 0x000fe20003800200 */
[----:B------:R-:W-:Y:S01]  /*0120*/  LOP3.LUT R7, R0, 0xf, RZ, 0xc0, !PT ;  /* 0x0000000f00077812 */ /* 0x000fe200078ec0ff */
[----:B------:R-:W-:Y:S02]  /*0130*/  IMAD.MOV.U32 R23, RZ, RZ, RZ ;  /* 0x000000ffff177224 */ /* 0x000fe400078e00ff */
[----:B0-----:R-:W-:Y:S01]  /*0140*/  IMAD.MOV.U32 R3, RZ, RZ, RZ ;  /* 0x000000ffff037224 */ /* 0x001fe200078e00ff */
[----:B------:R-:W-:-:S07]  /*0150*/  ISETP.NE.AND P1, PT, R7, RZ, PT ;  /* 0x000000ff0700720c */ /* 0x000fce0003f25270 */
[----:B------:R-:W-:Y:S06]  /*0160*/  @!P0 BRA `(.L_x_3) ;  /* 0x0000000000748947 */ /* 0x000fec0003800000 */
[----:B------:R-:W-:Y:S01]  /*0170*/  UIADD3 UR5, UPT, UPT, UR4, 0x20, URZ ;  /* 0x0000002004057890 */ /* 0x000fe2000fffe0ff */
[----:B------:R-:W-:Y:S01]  /*0180*/  LOP3.LUT R3, R0, 0x3f0, RZ, 0xc0, !PT ;  /* 0x000003f000037812 */ /* 0x000fe200078ec0ff */
[----:B------:R-:W-:-:S04]  /*0190*/  HFMA2 R23, -RZ, RZ, 0, 0 ;  /* 0x00000000ff177431 */ /* 0x000fc800000001ff */
[----:B------:R-:W-:Y:S02]  /*01a0*/  IMAD.U32 R6, RZ, RZ, UR5 ;  /* 0x00000005ff067e24 */ /* 0x000fe4000f8e00ff */
[----:B------:R-:W-:-:S07]  /*01b0*/  IMAD.MOV R24, RZ, RZ, -R3 ;  /* 0x000000ffff187224 */ /* 0x000fce00078e0a03 */
.L_x_4:
[----:B------:R-:W0:Y:S01]  /*01c0*/  LDS.128 R8, [R6+-0x20] ;  /* 0xffffe00006087984 */ /* 0x000e220000000c00 */
[----:B------:R-:W-:-:S03]  /*01d0*/  VIADD R24, R24, 0x10 ;  /* 0x0000001018187836 */ /* 0x000fc60000000000 */
[----:B------:R-:W1:Y:S02]  /*01e0*/  LDS.128 R12, [R6+-0x10] ;  /* 0xfffff000060c7984 */ /* 0x000e640000000c00 */
[----:B------:R-:W-:Y:S02]  /*01f0*/  ISETP.NE.AND P0, PT, R24, RZ, PT ;  /* 0x000000ff1800720c */ /* 0x000fe40003f05270 */
[----:B------:R-:W2:Y:S01]  /*0200*/  LDS.128 R16, [R6] ;  /* 0x0000000006107984 */ /* 0x000ea20000000c00 */
[----:B0-----:R-:W-:-:S03]  /*0210*/  FADD R8, R8, R23 ;  /* 0x0000001708087221 */ /* 0x001fc60000000000 */
[----:B------:R0:W3:Y:S01]  /*0220*/  LDS.128 R20, [R6+0x10] ;  /* 0x0000100006147984 */ /* 0x0000e20000000c00 */
[----:B------:R-:W-:-:S04]  /*0230*/  FADD R9, R8, R9 ;  /* 0x0000000908097221 */ /* 0x000fc80000000000 */
[----:B------:R-:W-:Y:S01]  /*0240*/  FADD R10, R9, R10 ;  /* 0x0000000a090a7221 */ /* 0x000fe20000000000 */
[----:B0-----:R-:W-:-:S03]  /*0250*/  IADD3 R6, PT, PT, R6, 0x40, RZ ;  /* 0x0000004006067810 */ /* 0x001fc60007ffe0ff */
[----:B------:R-:W-:-:S04]  /*0260*/  FADD R11, R10, R11 ;  /* 0x0000000b0a0b7221 */ /* 0x000fc80000000000 */
[----:B-1----:R-:W-:-:S04]  /*0270*/  FADD R12, R11, R12 ;  /* 0x0000000c0b0c7221 */ /* 0x002fc80000000000 */
[----:B------:R-:W-:-:S04]  /*0280*/  FADD R13, R12, R13 ;  /* 0x0000000d0c0d7221 */ /* 0x000fc80000000000 */
[----:B------:R-:W-:-:S04]  /*0290*/  FADD R14, R13, R14 ;  /* 0x0000000e0d0e7221 */ /* 0x000fc80000000000 */
[----:B------:R-:W-:-:S04]  /*02a0*/  FADD R15, R14, R15 ;  /* 0x0000000f0e0f7221 */ /* 0x000fc80000000000 */
[----:B--2---:R-:W-:-:S04]  /*02b0*/  FADD R16, R15, R16 ;  /* 0x000000100f107221 */ /* 0x004fc80000000000 */
[----:B------:R-:W-:-:S04]  /*02c0*/  FADD R17, R16, R17 ;  /* 0x0000001110117221 */ /* 0x000fc80000000000 */
[----:B------:R-:W-:-:S04]  /*02d0*/  FADD R18, R17, R18 ;  /* 0x0000001211127221 */ /* 0x000fc80000000000 */
[----:B------:R-:W-:-:S04]  /*02e0*/  FADD R19, R18, R19 ;  /* 0x0000001312137221 */ /* 0x000fc80000000000 */
[----:B---3--:R-:W-:-:S04]  /*02f0*/  FADD R20, R19, R20 ;  /* 0x0000001413147221 */ /* 0x008fc80000000000 */
[----:B------:R-:W-:-:S04]  /*0300*/  FADD R21, R20, R21 ;  /* 0x0000001514157221 */ /* 0x000fc80000000000 */
[----:B------:R-:W-:-:S04]  /*0310*/  FADD R22, R21, R22 ;  /* 0x0000001615167221 */ /* 0x000fc80000000000 */
[----:B------:R-:W-:Y:S01]  /*0320*/  FADD R23, R22, R23 ;  /* 0x0000001716177221 */ /* 0x000fe20000000000 */
[----:B------:R-:W-:Y:S06]  /*0330*/  @P0 BRA `(.L_x_4) ;  /* 0xfffffffc00a00947 */ /* 0x000fec000383ffff */
.L_x_3:
[----:B------:R-:W-:Y:S05]  /*0340*/  BSYNC.RECONVERGENT B1 ;  /* 0x0000000000017941 */ /* 0x000fea0003800200 */
.L_x_2:
[----:B------:R-:W-:Y:S05]  /*0350*/  @!P1 BRA `(.L_x_1) ;  /* 0x0000000000989947 */ /* 0x000fea0003800000 */
[----:B------:R-:W-:Y:S01]  /*0360*/  ISETP.GE.U32.AND P0, PT, R7, 0x8, PT ;  /* 0x000000080700780c */ /* 0x000fe20003f06070 */
[----:B------:R-:W-:Y:S01]  /*0370*/  BSSY.RECONVERGENT B1, `(.L_x_5) ;  /* 0x0000010000017945 */ /* 0x000fe20003800200 */
[----:B------:R-:W-:-:S04]  /*0380*/  LOP3.LUT R16, R0, 0x7, RZ, 0xc0, !PT ;  /* 0x0000000700107812 */ /* 0x000fc800078ec0ff */
[----:B------:R-:W-:-:S07]  /*0390*/  ISETP.NE.AND P1, PT, R16, RZ, PT ;  /* 0x000000ff1000720c */ /* 0x000fce0003f25270 */
[----:B------:R-:W-:Y:S06]  /*03a0*/  @!P0 BRA `(.L_x_6) ;  /* 0x0000000000308947 */ /* 0x000fec0003800000 */
[C---:B------:R-:W-:Y:S01]  /*03b0*/  LEA R6, R3.reuse, UR4, 0x2 ;  /* 0x0000000403067c11 */ /* 0x040fe2000f8e10ff */
[----:B------:R-:W-:-:S04]  /*03c0*/  VIADD R3, R3, 0x8 ;  /* 0x0000000803037836 */ /* 0x000fc80000000000 */
[----:B------:R-:W0:Y:S04]  /*03d0*/  LDS.128 R8, [R6] ;  /* 0x0000000006087984 */ /* 0x000e280000000c00 */
[----:B------:R-:W1:Y:S01]  /*03e0*/  LDS.128 R12, [R6+0x10] ;  /* 0x00001000060c7984 */ /* 0x000e620000000c00 */
[----:B0-----:R-:W-:-:S04]  /*03f0*/  FADD R8, R23, R8 ;  /* 0x0000000817087221 */ /* 0x001fc80000000000 */
[----:B------:R-:W-:-:S04]  /*0400*/  FADD R9, R8, R9 ;  /* 0x0000000908097221 */ /* 0x000fc80000000000 */
[----:B------:R-:W-:-:S04]  /*0410*/  FADD R10, R9, R10 ;  /* 0x0000000a090a7221 */ /* 0x000fc80000000000 */
[----:B------:R-:W-:-:S04]  /*0420*/  FADD R11, R10, R11 ;  /* 0x0000000b0a0b7221 */ /* 0x000fc80000000000 */
[----:B-1----:R-:W-:-:S04]  /*0430*/  FADD R12, R11, R12 ;  /* 0x0000000c0b0c7221 */ /* 0x002fc80000000000 */
[----:B------:R-:W-:-:S04]  /*0440*/  FADD R13, R12, R13 ;  /* 0x0000000d0c0d7221 */ /* 0x000fc80000000000 */
[----:B------:R-:W-:-:S04]  /*0450*/  FADD R14, R13, R14 ;  /* 0x0000000e0d0e7221 */ /* 0x000fc80000000000 */
[----:B------:R-:W-:-:S07]  /*0460*/  FADD R23, R14, R15 ;  /* 0x0000000f0e177221 */ /* 0x000fce0000000000 */
.L_x_6:
[----:B------:R-:W-:Y:S05]  /*0470*/  BSYNC.RECONVERGENT B1 ;  /* 0x0000000000017941 */ /* 0x000fea0003800200 */
.L_x_5:
[----:B------:R-:W-:Y:S05]  /*0480*/  @!P1 BRA `(.L_x_1) ;  /* 0x00000000004c9947 */ /* 0x000fea0003800000 */
[----:B------:R-:W-:Y:S02]  /*0490*/  ISETP.GE.U32.AND P0, PT, R16, 0x4, PT ;  /* 0x000000041000780c */ /* 0x000fe40003f06070 */
[----:B------:R-:W-:-:S04]  /*04a0*/  LOP3.LUT R6, R0, 0x3, RZ, 0xc0, !PT ;  /* 0x0000000300067812 */ /* 0x000fc800078ec0ff */
[----:B------:R-:W-:-:S07]  /*04b0*/  ISETP.NE.AND P1, PT, R6, RZ, PT ;  /* 0x000000ff0600720c */ /* 0x000fce0003f25270 */
[C---:B------:R-:W-:Y:S01]  /*04c0*/  @P0 LEA R8, R3.reuse, UR4, 0x2 ;  /* 0x0000000403080c11 */ /* 0x040fe2000f8e10ff */
[----:B------:R-:W-:-:S05]  /*04d0*/  @P0 VIADD R3, R3, 0x4 ;  /* 0x0000000403030836 */ /* 0x000fca0000000000 */
[----:B------:R-:W0:Y:S02]  /*04e0*/  @P0 LDS.128 R8, [R8] ;  /* 0x0000000008080984 */ /* 0x000e240000000c00 */
[----:B0-----:R-:W-:-:S04]  /*04f0*/  @P0 FADD R12, R23, R8 ;  /* 0x00000008170c0221 */ /* 0x001fc80000000000 */
[----:B------:R-:W-:-:S04]  /*0500*/  @P0 FADD R9, R12, R9 ;  /* 0x000000090c090221 */ /* 0x000fc80000000000 */
[----:B------:R-:W-:-:S04]  /*0510*/  @P0 FADD R10, R9, R10 ;  /* 0x0000000a090a0221 */ /* 0x000fc80000000000 */
[----:B------:R-:W-:Y:S01]  /*0520*/  @P0 FADD R23, R10, R11 ;  /* 0x0000000b0a170221 */ /* 0x000fe20000000000 */
[----:B------:R-:W-:Y:S06]  /*0530*/  @!P1 BRA `(.L_x_1) ;  /* 0x0000000000209947 */ /* 0x000fec0003800000 */
[----:B------:R-:W-:Y:S01]  /*0540*/  LEA R3, R3, UR4, 0x2 ;  /* 0x0000000403037c11 */ /* 0x000fe2000f8e10ff */
[----:B------:R-:W-:-:S07]  /*0550*/  IMAD.MOV R6, RZ, RZ, -R6 ;  /* 0x000000ffff067224 */ /* 0x000fce00078e0a06 */
.L_x_7:
[----:B------:R0:W1:Y:S01]  /*0560*/  LDS R8, [R3] ;  /* 0x0000000003087984 */ /* 0x0000620000000800 */
[----:B------:R-:W-:-:S04]  /*0570*/  IADD3 R6, PT, PT, R6, 0x1, RZ ;  /* 0x0000000106067810 */ /* 0x000fc80007ffe0ff */
[----:B------:R-:W-:Y:S01]  /*0580*/  ISETP.NE.AND P0, PT, R6, RZ, PT ;  /* 0x000000ff0600720c */ /* 0x000fe20003f05270 */
[----:B0-----:R-:W-:Y:S02]  /*0590*/  VIADD R3, R3, 0x4 ;  /* 0x0000000403037836 */ /* 0x001fe40000000000 */
[----:B-1----:R-:W-:-:S10]  /*05a0*/  FADD R23, R8, R23 ;  /* 0x0000001708177221 */ /* 0x002fd40000000000 */
[----:B------:R-:W-:Y:S05]  /*05b0*/  @P0 BRA `(.L_x_7) ;  /* 0xfffffffc00e80947 */ /* 0x000fea000383ffff */
.L_x_1:
[----:B------:R-:W-:Y:S05]  /*05c0*/  BSYNC.RECONVERGENT B0 ;  /* 0x0000000000007941 */ /* 0x000fea0003800200 */
.L_x_0:
[----:B------:R-:W-:Y:S01]  /*05d0*/  VIADD R0, R0, 0x1 ;  /* 0x0000000100007836 */ /* 0x000fe20000000000 */
[----:B------:R-:W-:Y:S04]  /*05e0*/  BSSY.RECONVERGENT B0, `(.L_x_8) ;  /* 0x000000e000007945 */ /* 0x000fe80003800200 */
[----:B------:R-:W-:-:S04]  /*05f0*/  I2FP.F32.U32 R8, R0 ;  /* 0x0000000000087245 */ /* 0x000fc80000201000 */
[----:B0-----:R-:W0:Y:S08]  /*0600*/  MUFU.RCP R3, R8 ;  /* 0x0000000800037308 */ /* 0x001e300000001000 */
[----:B------:R-:W1:Y:S01]  /*0610*/  FCHK P0, R23, R8 ;  /* 0x0000000817007302 */ /* 0x000e620000000000 */
[----:B0-----:R-:W-:-:S04]  /*0620*/  FFMA R0, -R8, R3, 1 ;  /* 0x3f80000008007423 */ /* 0x001fc80000000103 */
[----:B------:R-:W-:-:S04]  /*0630*/  FFMA R0, R3, R0, R3 ;  /* 0x0000000003007223 */ /* 0x000fc80000000003 */
[----:B------:R-:W-:-:S04]  /*0640*/  FFMA R3, R0, R23, RZ ;  /* 0x0000001700037223 */ /* 0x000fc800000000ff */
[----:B------:R-:W-:-:S04]  /*0650*/  FFMA R6, -R8, R3, R23 ;  /* 0x0000000308067223 */ /* 0x000fc80000000117 */
[----:B------:R-:W-:Y:S01]  /*0660*/  FFMA R3, R0, R6, R3 ;  /* 0x0000000600037223 */ /* 0x000fe20000000003 */
[----:B-1----:R-:W-:Y:S06]  /*0670*/  @!P0 BRA `(.L_x_9) ;  /* 0x0000000000108947 */ /* 0x002fec0003800000 */
[----:B------:R-:W-:Y:S01]  /*0680*/  IMAD.MOV.U32 R3, RZ, RZ, R23 ;  /* 0x000000ffff037224 */ /* 0x000fe200078e0017 */
[----:B------:R-:W-:-:S07]  /*0690*/  MOV R6, 0x6b0 ;  /* 0x000006b000067802 */ /* 0x000fce0000000f00 */
[----:B------:R-:W-:Y:S05]  /*06a0*/  CALL.REL.NOINC `($__internal_0_$__cuda_sm3x_div_rn_noftz_f32_slowpath) ;  /* 0x0000000000207944 */ /* 0x000fea0003c00000 */
[----:B------:R-:W-:-:S07]  /*06b0*/  MOV R3, R0 ;  /* 0x0000000000037202 */ /* 0x000fce0000000f00 */
.L_x_9:
[----:B------:R-:W-:Y:S05]  /*06c0*/  BSYNC.RECONVERGENT B0 ;  /* 0x0000000000007941 */ /* 0x000fea0003800200 */
.L_x_8:
[----:B------:R-:W2:Y:S01]  /*06d0*/  LDG.E R0, desc[UR6][R4.64] ;  /* 0x0000000604007981 */ /* 0x000ea2000c1e1900 */
[----:B------:R-:W-:-:S05]  /*06e0*/  IMAD.MOV.U32 R7, RZ, RZ, 0x4048f5c3 ;  /* 0x4048f5c3ff077424 */ /* 0x000fca00078e00ff */
[----:B------:R-:W-:Y:S01]  /*06f0*/  STS [R2], R7 ;  /* 0x0000000702007388 */ /* 0x000fe20000000800 */
[----:B--2---:R-:W-:-:S13]  /*0700*/  FSETP.GT.AND P0, PT, R0, R3, PT ;  /* 0x000000030000720b */ /* 0x004fda0003f04000 */
[----:B------:R-:W-:Y:S01]  /*0710*/  @P0 STG.E desc[UR6][R4.64], R3 ;  /* 0x0000000304000986 */ /* 0x000fe2000c101906 */
[----:B------:R-:W-:Y:S05]  /*0720*/  EXIT ;  /* 0x000000000000794d */ /* 0x000fea0003800000 */
        .weak           $__internal_0_$__cuda_sm3x_div_rn_noftz_f32_slowpath
        .type           $__internal_0_$__cuda_sm3x_div_rn_noftz_f32_slowpath,@function
        .size           $__internal_0_$__cuda_sm3x_div_rn_noftz_f32_slowpath,(.L_x_24 - $__internal_0_$__cuda_sm3x_div_rn_noftz_f32_slowpath)
$__internal_0_$__cuda_sm3x_div_rn_noftz_f32_slowpath:
[----:B------:R-:W-:Y:S01]  /*0730*/  SHF.R.U32.HI R7, RZ, 0x17, R8 ;  /* 0x00000017ff077819 */ /* 0x000fe20000011608 */
[----:B------:R-:W-:Y:S01]  /*0740*/  BSSY.RECONVERGENT B1, `(.L_x_10) ;  /* 0x0000063000017945 */ /* 0x000fe20003800200 */
[----:B------:R-:W-:Y:S02]  /*0750*/  SHF.R.U32.HI R0, RZ, 0x17, R3 ;  /* 0x00000017ff007819 */ /* 0x000fe40000011603 */
[----:B------:R-:W-:Y:S02]  /*0760*/  LOP3.LUT R7, R7, 0xff, RZ, 0xc0, !PT ;  /* 0x000000ff07077812 */ /* 0x000fe400078ec0ff */
[----:B------:R-:W-:-:S03]  /*0770*/  LOP3.LUT R12, R0, 0xff, RZ, 0xc0, !PT ;  /* 0x000000ff000c7812 */ /* 0x000fc600078ec0ff */
[----:B------:R-:W-:Y:S02]  /*0780*/  VIADD R10, R7, 0xffffffff ;  /* 0xffffffff070a7836 */ /* 0x000fe40000000000 */
[----:B------:R-:W-:-:S03]  /*0790*/  VIADD R11, R12, 0xffffffff ;  /* 0xffffffff0c0b7836 */ /* 0x000fc60000000000 */
[----:B------:R-:W-:-:S04]  /*07a0*/  ISETP.GT.U32.AND P0, PT, R10, 0xfd, PT ;  /* 0x000000fd0a00780c */ /* 0x000fc80003f04070 */
[----:B------:R-:W-:-:S13]  /*07b0*/  ISETP.GT.U32.OR P0, PT, R11, 0xfd, P0 ;  /* 0x000000fd0b00780c */ /* 0x000fda0000704470 */
[----:B------:R-:W-:Y:S01]  /*07c0*/  @!P0 MOV R9, RZ ;  /* 0x000000ff00098202 */ /* 0x000fe20000000f00 */
[----:B------:R-:W-:Y:S06]  /*07d0*/  @!P0 BRA `(.L_x_11) ;  /* 0x0000000000608947 */ /* 0x000fec0003800000 */
[----:B------:R-:W-:Y:S01]  /*07e0*/  FSETP.GTU.FTZ.AND P0, PT, |R3|, +INF , PT ;  /* 0x7f8000000300780b */ /* 0x000fe20003f1c200 */
[----:B------:R-:W-:Y:S01]  /*07f0*/  IMAD.MOV.U32 R0, RZ, RZ, R8 ;  /* 0x000000ffff007224 */ /* 0x000fe200078e0008 */
[----:B------:R-:W-:-:S04]  /*0800*/  FSETP.GTU.FTZ.AND P1, PT, |R8|, +INF , PT ;  /* 0x7f8000000800780b */ /* 0x000fc80003f3c200 */
[----:B------:R-:W-:-:S13]  /*0810*/  PLOP3.LUT P0, PT, P0, P1, PT, 0xf8, 0x8f ;  /* 0x00000000008f781c */ /* 0x000fda0000703f70 */
[----:B------:R-:W-:Y:S05]  /*0820*/  @P0 BRA `(.L_x_12) ;  /* 0x00000004004c0947 */ /* 0x000fea0003800000 */
[----:B------:R-:W-:-:S13]  /*0830*/  LOP3.LUT P0, RZ, R8, 0x7fffffff, R3, 0xc8, !PT ;  /* 0x7fffffff08ff7812 */ /* 0x000fda000780c803 */
[----:B------:R-:W-:Y:S05]  /*0840*/  @!P0 BRA `(.L_x_13) ;  /* 0x00000004003c8947 */ /* 0x000fea0003800000 */
[C---:B------:R-:W-:Y:S02]  /*0850*/  FSETP.NEU.FTZ.AND P2, PT, |R3|.reuse, +INF , PT ;  /* 0x7f8000000300780b */ /* 0x040fe40003f5d200 */
[----:B------:R-:W-:Y:S02]  /*0860*/  FSETP.NEU.FTZ.AND P1, PT, |R0|, +INF , PT ;  /* 0x7f8000000000780b */ /* 0x000fe40003f3d200 */
[----:B------:R-:W-:-:S11]  /*0870*/  FSETP.NEU.FTZ.AND P0, PT, |R3|, +INF , PT ;  /* 0x7f8000000300780b */ /* 0x000fd60003f1d200 */
[----:B------:R-:W-:Y:S05]  /*0880*/  @!P1 BRA !P2, `(.L_x_13) ;  /* 0x00000004002c9947 */ /* 0x000fea0005000000 */
[----:B------:R-:W-:-:S04]  /*0890*/  LOP3.LUT P2, RZ, R3, 0x7fffffff, RZ, 0xc0, !PT ;  /* 0x7fffffff03ff7812 */ /* 0x000fc8000784c0ff */
[----:B------:R-:W-:-:S13]  /*08a0*/  PLOP3.LUT P1, PT, P1, P2, PT, 0x2f, 0xf2 ;  /* 0x0000000000f2781c */ /* 0x000fda0000f24577 */
[----:B------:R-:W-:Y:S05]  /*08b0*/  @P1 BRA `(.L_x_14) ;  /* 0x0000000400181947 */ /* 0x000fea0003800000 */
[----:B------:R-:W-:-:S04]  /*08c0*/  LOP3.LUT P1, RZ, R8, 0x7fffffff, RZ, 0xc0, !PT ;  /* 0x7fffffff08ff7812 */ /* 0x000fc8000782c0ff */
[----:B------:R-:W-:-:S13]  /*08d0*/  PLOP3.LUT P0, PT, P0, P1, PT, 0x2f, 0xf2 ;  /* 0x0000000000f2781c */ /* 0x000fda0000702577 */
[----:B------:R-:W-:Y:S05]  /*08e0*/  @P0 BRA `(.L_x_15) ;  /* 0x0000000400000947 */ /* 0x000fea0003800000 */
[----:B------:R-:W-:Y:S02]  /*08f0*/  ISETP.GE.AND P0, PT, R11, RZ, PT ;  /* 0x000000ff0b00720c */ /* 0x000fe40003f06270 */
[----:B------:R-:W-:-:S11]  /*0900*/  ISETP.GE.AND P1, PT, R10, RZ, PT ;  /* 0x000000ff0a00720c */ /* 0x000fd60003f26270 */
[----:B------:R-:W-:Y:S02]  /*0910*/  @P0 IMAD.MOV.U32 R9, RZ, RZ, RZ ;  /* 0x000000ffff090224 */ /* 0x000fe400078e00ff */
[----:B------:R-:W-:Y:S01]  /*0920*/  @!P0 FFMA R3, R3, 1.84467440737095516160e+19, RZ ;  /* 0x5f80000003038823 */ /* 0x000fe200000000ff */
[----:B------:R-:W-:Y:S02]  /*0930*/  @!P0 IMAD.MOV.U32 R9, RZ, RZ, -0x40 ;  /* 0xffffffc0ff098424 */ /* 0x000fe400078e00ff */
[----:B------:R-:W-:-:S03]  /*0940*/  @!P1 FFMA R8, R0, 1.84467440737095516160e+19, RZ ;  /* 0x5f80000000089823 */ /* 0x000fc600000000ff */
[----:B------:R-:W-:-:S07]  /*0950*/  @!P1 IADD3 R9, PT, PT, R9, 0x40, RZ ;  /* 0x0000004009099810 */ /* 0x000fce0007ffe0ff */
.L_x_11:
[----:B------:R-:W-:Y:S01]  /*0960*/  LEA R11, R7, 0xc0800000, 0x17 ;  /* 0xc0800000070b7811 */ /* 0x000fe200078eb8ff */
[----:B------:R-:W-:Y:S04]  /*0970*/  BSSY.RECONVERGENT B2, `(.L_x_16) ;  /* 0x0000036000027945 */ /* 0x000fe80003800200 */
[----:B------:R-:W-:Y:S02]  /*0980*/  IMAD.IADD R11, R8, 0x1, -R11 ;  /* 0x00000001080b7824 */ /* 0x000fe400078e0a0b */
[----:B------:R-:W-:Y:S02]  /*0990*/  VIADD R8, R12, 0xffffff81 ;  /* 0xffffff810c087836 */ /* 0x000fe40000000000 */
[----:B------:R-:W0:Y:S01]  /*09a0*/  MUFU.RCP R10, R11 ;  /* 0x0000000b000a7308 */ /* 0x000e220000001000 */
[----:B------:R-:W-:Y:S01]  /*09b0*/  FADD.FTZ R13, -R11, -RZ ;  /* 0x800000ff0b0d7221 */ /* 0x000fe20000010100 */
[C---:B------:R-:W-:Y:S01]  /*09c0*/  IMAD R0, R8.reuse, -0x800000, R3 ;  /* 0xff80000008007824 */ /* 0x040fe200078e0203 */
[----:B------:R-:W-:-:S04]  /*09d0*/  IADD3 R8, PT, PT, R8, 0x7f, -R7 ;  /* 0x0000007f08087810 */ /* 0x000fc80007ffe807 */
[----:B------:R-:W-:Y:S01]  /*09e0*/  IADD3 R8, PT, PT, R8, R9, RZ ;  /* 0x0000000908087210 */ /* 0x000fe20007ffe0ff */
[----:B0-----:R-:W-:-:S04]  /*09f0*/  FFMA R15, R10, R13, 1 ;  /* 0x3f8000000a0f7423 */ /* 0x001fc8000000000d */
[----:B------:R-:W-:-:S04]  /*0a00*/  FFMA R12, R10, R15, R10 ;  /* 0x0000000f0a0c7223 */ /* 0x000fc8000000000a */
[----:B------:R-:W-:-:S04]  /*0a10*/  FFMA R3, R0, R12, RZ ;  /* 0x0000000c00037223 */ /* 0x000fc800000000ff */
[----:B------:R-:W-:-:S04]  /*0a20*/  FFMA R10, R13, R3, R0 ;  /* 0x000000030d0a7223 */ /* 0x000fc80000000000 */
[----:B------:R-:W-:-:S04]  /*0a30*/  FFMA R15, R12, R10, R3 ;  /* 0x0000000a0c0f7223 */ /* 0x000fc80000000003 */
[----:B------:R-:W-:-:S04]  /*0a40*/  FFMA R10, R13, R15, R0 ;  /* 0x0000000f0d0a7223 */ /* 0x000fc80000000000 */
[----:B------:R-:W-:-:S05]  /*0a50*/  FFMA R0, R12, R10, R15 ;  /* 0x0000000a0c007223 */ /* 0x000fca000000000f */
[----:B------:R-:W-:-:S04]  /*0a60*/  SHF.R.U32.HI R3, RZ, 0x17, R0 ;  /* 0x00000017ff037819 */ /* 0x000fc80000011600 */
[----:B------:R-:W-:-:S05]  /*0a70*/  LOP3.LUT R3, R3, 0xff, RZ, 0xc0, !PT ;  /* 0x000000ff03037812 */ /* 0x000fca00078ec0ff */
[----:B------:R-:W-:-:S04]  /*0a80*/  IMAD.IADD R9, R3, 0x1, R8 ;  /* 0x0000000103097824 */ /* 0x000fc800078e0208 */
[----:B------:R-:W-:-:S05]  /*0a90*/  VIADD R3, R9, 0xffffffff ;  /* 0xffffffff09037836 */ /* 0x000fca0000000000 */
[----:B------:R-:W-:-:S13]  /*0aa0*/  ISETP.GE.U32.AND P0, PT, R3, 0xfe, PT ;  /* 0x000000fe0300780c */ /* 0x000fda0003f06070 */
[----:B------:R-:W-:Y:S05]  /*0ab0*/  @!P0 BRA `(.L_x_17) ;  /* 0x0000000000808947 */ /* 0x000fea0003800000 */
[----:B------:R-:W-:-:S13]  /*0ac0*/  ISETP.GT.AND P0, PT, R9, 0xfe, PT ;  /* 0x000000fe0900780c */ /* 0x000fda0003f04270 */
[----:B------:R-:W-:Y:S05]  /*0ad0*/  @P0 BRA `(.L_x_18) ;  /* 0x00000000006c0947 */ /* 0x000fea0003800000 */
[----:B------:R-:W-:-:S13]  /*0ae0*/  ISETP.GE.AND P0, PT, R9, 0x1, PT ;  /* 0x000000010900780c */ /* 0x000fda0003f06270 */
[----:B------:R-:W-:Y:S05]  /*0af0*/  @P0 BRA `(.L_x_19) ;  /* 0x0000000000740947 */ /* 0x000fea0003800000 */
[----:B------:R-:W-:Y:S02]  /*0b00*/  ISETP.GE.AND P0, PT, R9, -0x18, PT ;  /* 0xffffffe80900780c */ /* 0x000fe40003f06270 */
[----:B------:R-:W-:-:S11]  /*0b10*/  LOP3.LUT R0, R0, 0x80000000, RZ, 0xc0, !PT ;  /* 0x8000000000007812 */ /* 0x000fd600078ec0ff */
[----:B------:R-:W-:Y:S05]  /*0b20*/  @!P0 BRA `(.L_x_19) ;  /* 0x0000000000688947 */ /* 0x000fea0003800000 */
[CCC-:B------:R-:W-:Y:S01]  /*0b30*/  FFMA.RZ R3, R12.reuse, R10.reuse, R15.reuse ;  /* 0x0000000a0c037223 */ /* 0x1c0fe2000000c00f */
[CCC-:B------:R-:W-:Y:S01]  /*0b40*/  FFMA.RM R8, R12.reuse, R10.reuse, R15.reuse ;  /* 0x0000000a0c087223 */ /* 0x1c0fe2000000400f */
[C---:B------:R-:W-:Y:S02]  /*0b50*/  ISETP.NE.AND P2, PT, R9.reuse, RZ, PT ;  /* 0x000000ff0900720c */ /* 0x040fe40003f45270 */
[----:B------:R-:W-:Y:S02]  /*0b60*/  ISETP.NE.AND P1, PT, R9, RZ, PT ;  /* 0x000000ff0900720c */ /* 0x000fe40003f25270 */
[----:B------:R-:W-:Y:S01]  /*0b70*/  LOP3.LUT R7, R3, 0x7fffff, RZ, 0xc0, !PT ;  /* 0x007fffff03077812 */ /* 0x000fe200078ec0ff */
[----:B------:R-:W-:Y:S01]  /*0b80*/  FFMA.RP R3, R12, R10, R15 ;  /* 0x0000000a0c037223 */ /* 0x000fe2000000800f */
[----:B------:R-:W-:Y:S01]  /*0b90*/  IADD3 R10, PT, PT, R9, 0x20, RZ ;  /* 0x00000020090a7810 */ /* 0x000fe20007ffe0ff */
[----:B------:R-:W-:Y:S01]  /*0ba0*/  IMAD.MOV R9, RZ, RZ, -R9 ;  /* 0x000000ffff097224 */ /* 0x000fe200078e0a09 */
[----:B------:R-:W-:-:S02]  /*0bb0*/  LOP3.LUT R7, R7, 0x800000, RZ, 0xfc, !PT ;  /* 0x0080000007077812 */ /* 0x000fc400078efcff */
[----:B------:R-:W-:Y:S02]  /*0bc0*/  FSETP.NEU.FTZ.AND P0, PT, R3, R8, PT ;  /* 0x000000080300720b */ /* 0x000fe40003f1d000 */
[----:B------:R-:W-:Y:S02]  /*0bd0*/  SHF.L.U32 R10, R7, R10, RZ ;  /* 0x0000000a070a7219 */ /* 0x000fe400000006ff */
[----:B------:R-:W-:Y:S02]  /*0be0*/  SEL R8, R9, RZ, P2 ;  /* 0x000000ff09087207 */ /* 0x000fe40001000000 */
[----:B------:R-:W-:Y:S02]  /*0bf0*/  ISETP.NE.AND P1, PT, R10, RZ, P1 ;  /* 0x000000ff0a00720c */ /* 0x000fe40000f25270 */
[----:B------:R-:W-:Y:S02]  /*0c00*/  SHF.R.U32.HI R8, RZ, R8, R7 ;  /* 0x00000008ff087219 */ /* 0x000fe40000011607 */
[----:B------:R-:W-:-:S02]  /*0c10*/  PLOP3.LUT P0, PT, P0, P1, PT, 0xf8, 0x8f ;  /* 0x00000000008f781c */ /* 0x000fc40000703f70 */
[----:B------:R-:W-:Y:S02]  /*0c20*/  SHF.R.U32.HI R10, RZ, 0x1, R8 ;  /* 0x00000001ff0a7819 */ /* 0x000fe40000011608 */
[----:B------:R-:W-:-:S04]  /*0c30*/  SEL R3, RZ, 0x1, !P0 ;  /* 0x00000001ff037807 */ /* 0x000fc80004000000 */
[----:B------:R-:W-:-:S04]  /*0c40*/  LOP3.LUT R3, R3, 0x1, R10, 0xf8, !PT ;  /* 0x0000000103037812 */ /* 0x000fc800078ef80a */
[----:B------:R-:W-:-:S05]  /*0c50*/  LOP3.LUT R3, R3, R8, RZ, 0xc0, !PT ;  /* 0x0000000803037212 */ /* 0x000fca00078ec0ff */
[----:B------:R-:W-:-:S05]  /*0c60*/  IMAD.IADD R3, R10, 0x1, R3 ;  /* 0x000000010a037824 */ /* 0x000fca00078e0203 */
[----:B------:R-:W-:Y:S01]  /*0c70*/  LOP3.LUT R0, R3, R0, RZ, 0xfc, !PT ;  /* 0x0000000003007212 */ /* 0x000fe200078efcff */
[----:B------:R-:W-:Y:S06]  /*0c80*/  BRA `(.L_x_19) ;  /* 0x0000000000107947 */ /* 0x000fec0003800000 */
.L_x_18:
[----:B------:R-:W-:-:S04]  /*0c90*/  LOP3.LUT R0, R0, 0x80000000, RZ, 0xc0, !PT ;  /* 0x8000000000007812 */ /* 0x000fc800078ec0ff */
[----:B------:R-:W-:Y:S01]  /*0ca0*/  LOP3.LUT R0, R0, 0x7f800000, RZ, 0xfc, !PT ;  /* 0x7f80000000007812 */ /* 0x000fe200078efcff */
[----:B------:R-:W-:Y:S06]  /*0cb0*/  BRA `(.L_x_19) ;  /* 0x0000000000047947 */ /* 0x000fec0003800000 */
.L_x_17:
[----:B------:R-:W-:-:S07]  /*0cc0*/  LEA R0, R8, R0, 0x17 ;  /* 0x0000000008007211 */ /* 0x000fce00078eb8ff */
.L_x_19:
[----:B------:R-:W-:Y:S05]  /*0cd0*/  BSYNC.RECONVERGENT B2 ;  /* 0x0000000000027941 */ /* 0x000fea0003800200 */
.L_x_16:
[----:B------:R-:W-:Y:S05]  /*0ce0*/  BRA `(.L_x_20) ;  /* 0x0000000000207947 */ /* 0x000fea0003800000 */
.L_x_15:
[----:B------:R-:W-:-:S04]  /*0cf0*/  LOP3.LUT R0, R8, 0x80000000, R3, 0x48, !PT ;  /* 0x8000000008007812 */ /* 0x000fc800078e4803 */
[----:B------:R-:W-:Y:S01]  /*0d00*/  LOP3.LUT R0, R0, 0x7f800000, RZ, 0xfc, !PT ;  /* 0x7f80000000007812 */ /* 0x000fe200078efcff */
[----:B------:R-:W-:Y:S06]  /*0d10*/  BRA `(.L_x_20) ;  /* 0x0000000000147947 */ /* 0x000fec0003800000 */
.L_x_14:
[----:B------:R-:W-:Y:S01]  /*0d20*/  LOP3.LUT R0, R8, 0x80000000, R3, 0x48, !PT ;  /* 0x8000000008007812 */ /* 0x000fe200078e4803 */
[----:B------:R-:W-:Y:S06]  /*0d30*/  BRA `(.L_x_20) ;  /* 0x00000000000c7947 */ /* 0x000fec0003800000 */
.L_x_13:
[----:B------:R-:W0:Y:S01]  /*0d40*/  MUFU.RSQ R0, -QNAN ;  /* 0xffc0000000007908 */ /* 0x000e220000001400 */
[----:B------:R-:W-:Y:S05]  /*0d50*/  BRA `(.L_x_20) ;  /* 0x0000000000047947 */ /* 0x000fea0003800000 */
.L_x_12:
[----:B------:R-:W-:-:S07]  /*0d60*/  FADD.FTZ R0, R3, R0 ;  /* 0x0000000003007221 */ /* 0x000fce0000010000 */
.L_x_20:
[----:B------:R-:W-:Y:S05]  /*0d70*/  BSYNC.RECONVERGENT B1 ;  /* 0x0000000000017941 */ /* 0x000fea0003800200 */
.L_x_10:
[----:B------:R-:W-:-:S04]  /*0d80*/  IMAD.MOV.U32 R7, RZ, RZ, 0x0 ;  /* 0x00000000ff077424 */ /* 0x000fc800078e00ff */
[----:B0-----:R-:W-:Y:S05]  /*0d90*/  RET.REL.NODEC R6 `(_Z21use_shared_memory_GPUPf) ;  /* 0xfffffff006987950 */ /* 0x001fea0003c3ffff */
.L_x_21:
[----:B------:R-:W-:-:S00]  /*0da0*/  BRA `(.L_x_21) ;  /* 0xfffffffc00fc7947 */ /* 0x000fc0000383ffff */
[----:B------:R-:W-:-:S00]  /*0db0*/  NOP ;  /* 0x0000000000007918 */ /* 0x000fc00000000000 */
        /* <DEDUP_REMOVED lines=12> */
.L_x_24:


//--------------------- .text._Z21use_global_memory_GPUPf --------------------------
	.section	.text._Z21use_global_memory_GPUPf,"ax",@progbits
	.align	128
        .global         _Z21use_global_memory_GPUPf
        .type           _Z21use_global_memory_GPUPf,@function
        .size           _Z21use_global_memory_GPUPf,(.L_x_26 - _Z21use_global_memory_GPUPf)
        .other          _Z21use_global_memory_GPUPf,@"STO_CUDA_ENTRY STV_DEFAULT"
_Z21use_global_memory_GPUPf:
.text._Z21use_global_memory_GPUPf:
[----:B------:R-:W-:Y:S01]  /*0000*/  LDC R1, c[0x0][0x37c] ;  /* 0x0000df00ff017b82 */ /* 0x000fe20000000800 */
[----:B------:R-:W0:Y:S07]  /*0010*/  S2R R5, SR_TID.X ;  /* 0x0000000000057919 */ /* 0x000e2e0000002100 */
[----:B------:R-:W1:Y:S01]  /*0020*/  LDC.64 R2, c[0x0][0x380] ;  /* 0x0000e000ff027b82 */ /* 0x000e620000000a00 */
[----:B------:R-:W2:Y:S01]  /*0030*/  LDCU.64 UR4, c[0x0][0x358] ;  /* 0x00006b00ff0477ac */ /* 0x000ea20008000a00 */
[C---:B0-----:R-:W-:Y:S01]  /*0040*/  SHF.L.U32 R0, R5.reuse, 0x1, RZ ;  /* 0x0000000105007819 */ /* 0x041fe200000006ff */
[----:B-1----:R-:W-:-:S03]  /*0050*/  IMAD.WIDE.U32 R2, R5, 0x4, R2 ;  /* 0x0000000405027825 */ /* 0x002fc600078e0002 */
[----:B------:R-:W-:-:S05]  /*0060*/  I2FP.F32.U32 R5, R0 ;  /* 0x0000000000057245 */ /* 0x000fca0000201000 */
[----:B--2---:R-:W-:Y:S01]  /*0070*/  STG.E desc[UR4][R2.64], R5 ;  /* 0x0000000502007986 */ /* 0x004fe2000c101904 */
[----:B------:R-:W-:Y:S05]  /*0080*/  EXIT ;  /* 0x000000000000794d */ /* 0x000fea0003800000 */
.L_x_22:
        /* <DEDUP_REMOVED lines=15> */
.L_x_26:


//--------------------- .text._Z20use_local_memory_GPUf --------------------------
	.section	.text._Z20use_local_memory_GPUf,"ax",@progbits
	.align	128
        .global         _Z20use_local_memory_GPUf
        .type           _Z20use_local_memory_GPUf,@function
        .size           _Z20use_local_memory_GPUf,(.L_x_27 - _Z20use_local_memory_GPUf)
        .other          _Z20use_local_memory_GPUf,@"STO_CUDA_ENTRY STV_DEFAULT"
_Z20use_local_memory_GPUf:
.text._Z20use_local_memory_GPUf:
[----:B------:R-:W-:Y:S01]  /*0000*/  LDC R1, c[0x0][0x37c] ;  /* 0x0000df00ff017b82 */ /* 0x000fe20000000800 */
[----:B------:R-:W-:Y:S05]  /*0010*/  EXIT ;  /* 0x000000000000794d */ /* 0x000fea0003800000 */
.L_x_23:
        /* <DEDUP_REMOVED lines=14> */
.L_x_27:


//--------------------- .nv.shared._Z21use_shared_memory_GPUPf --------------------------
	.section	.nv.shared._Z21use_shared_memory_GPUPf,"aw",@nobits
	.sectionflags	@""
	.align	4
.nv.shared._Z21use_shared_memory_GPUPf:
	.zero		1536


//--------------------- .nv.shared.reserved.0     --------------------------
	.section	.nv.shared.reserved.0,"aw",@nobits
	.weak		__nv_reservedSMEM_offset_0_alias
	.size		__nv_reservedSMEM_offset_0_alias, 0, 64
	.other		__nv_reservedSMEM_offset_0_alias,@"STO_CUDA_RESERVED_SHARED STV_DEFAULT"
__nv_reservedSMEM_offset_0_alias:
	.zero		0
	.zero		64


//--------------------- .nv.constant0._Z21use_shared_memory_GPUPf --------------------------
	.section	.nv.constant0._Z21use_shared_memory_GPUPf,"a",@progbits
	.sectionflags	@""
	.align	4
.nv.constant0._Z21use_shared_memory_GPUPf:
	.zero		904


//--------------------- .nv.constant0._Z21use_global_memory_GPUPf --------------------------
	.section	.nv.constant0._Z21use_global_memory_GPUPf,"a",@progbits
	.sectionflags	@""
	.align	4
.nv.constant0._Z21use_global_memory_GPUPf:
	.zero		904


//--------------------- .nv.constant0._Z20use_local_memory_GPUf --------------------------
	.section	.nv.constant0._Z20use_local_memory_GPUf,"a",@progbits
	.sectionflags	@""
	.align	4
.nv.constant0._Z20use_local_memory_GPUf:
	.zero		900


//--------------------- SYMBOLS --------------------------

	.type		.nv.reservedSmem.offset0,@object
	.size		.nv.reservedSmem.offset0,0x4
	.type		.nv.reservedSmem.cap,@object
	.size		.nv.reservedSmem.cap,0x4
